	.target	sm_103a

	.elftype	@"ET_EXEC"


//--------------------- .note.nv.tkinfo           --------------------------
	.section	.note.nv.tkinfo,"",@"SHT_NOTE"
	.sectionflags	@"SHF_NOTE_NV_TKINFO"
	.tkinfo
        /*0018*/ 	.word	0x00000002
        /*0030*/ 	.string	""
        /*0030*/ 	.string	"ptxas"
        /*0030*/ 	.string	"Cuda compilation tools, release 13.0, V13.0.88"
        /*0030*/ 	.string	"Build cuda_13.0.r13.0/compiler.36424714_0"
        /*0030*/ 	.string	"-arch sm_103a -m 64 "



//--------------------- .note.nv.cuinfo           --------------------------
	.section	.note.nv.cuinfo,"",@"SHT_NOTE"
	.sectionflags	@"SHF_NOTE_NV_CUINFO"
        /*0018*/ 	.short	0x0002
        /*001a*/ 	.short	0x0067
        /*001c*/ 	.short	0x0082
	.zero		2


//--------------------- .nv.info                  --------------------------
	.section	.nv.info,"",@"SHT_CUDA_INFO"
	.align	4


	//----- nvinfo : EIATTR_REGCOUNT
	.align		4
        /*0000*/ 	.byte	0x04, 0x2f
        /*0002*/ 	.short	(.L_1 - .L_0)
	.align		4
.L_0:
        /*0004*/ 	.word	index@(_ZN17fastertransformer13ban_bad_wordsI6__halfEEvPT_PKiS5_iiS5_mbiim)
        /*0008*/ 	.word	0x00000018


	//----- nvinfo : EIATTR_FRAME_SIZE
	.align		4
.L_1:
        /*000c*/ 	.byte	0x04, 0x11
        /*000e*/ 	.short	(.L_3 - .L_2)
	.align		4
.L_2:
        /*0010*/ 	.word	index@(_ZN17fastertransformer13ban_bad_wordsI6__halfEEvPT_PKiS5_iiS5_mbiim)
        /*0014*/ 	.word	0x00000000


	//----- nvinfo : EIATTR_REGCOUNT
	.align		4
.L_3:
        /*0018*/ 	.byte	0x04, 0x2f
        /*001a*/ 	.short	(.L_5 - .L_4)
	.align		4
.L_4:
        /*001c*/ 	.word	index@(_ZN17fastertransformer13ban_bad_wordsIfEEvPT_PKiS4_iiS4_mbiim)
        /*0020*/ 	.word	0x00000018


	//----- nvinfo : EIATTR_FRAME_SIZE
	.align		4
.L_5:
        /*0024*/ 	.byte	0x04, 0x11
        /*0026*/ 	.short	(.L_7 - .L_6)
	.align		4
.L_6:
        /*0028*/ 	.word	index@(_ZN17fastertransformer13ban_bad_wordsIfEEvPT_PKiS4_iiS4_mbiim)
        /*002c*/ 	.word	0x00000000


	//----- nvinfo : EIATTR_MIN_STACK_SIZE
	.align		4
.L_7:
        /*0030*/ 	.byte	0x04, 0x12
        /*0032*/ 	.short	(.L_9 - .L_8)
	.align		4
.L_8:
        /*0034*/ 	.word	index@(_ZN17fastertransformer13ban_bad_wordsIfEEvPT_PKiS4_iiS4_mbiim)
        /*0038*/ 	.word	0x00000000


	//----- nvinfo : EIATTR_MIN_STACK_SIZE
	.align		4
.L_9:
        /*003c*/ 	.byte	0x04, 0x12
        /*003e*/ 	.short	(.L_11 - .L_10)
	.align		4
.L_10:
        /*0040*/ 	.word	index@(_ZN17fastertransformer13ban_bad_wordsI6__halfEEvPT_PKiS5_iiS5_mbiim)
        /*0044*/ 	.word	0x00000000
.L_11:


//--------------------- .nv.compat                --------------------------
	.section	.nv.compat,"",@"SHT_CUDA_COMPAT_INFO"
	.align	4
        /*0000*/ 	.byte	0x02, 0x09, 0x01, 0x00, 0x02, 0x02, 0x01, 0x00, 0x02, 0x05, 0x05, 0x00, 0x03, 0x07, 0x01, 0x01
        /*0010*/ 	.byte	0x02, 0x03, 0x00, 0x00, 0x02, 0x06, 0x01, 0x00, 0x04, 0x0b, 0x08, 0x00, 0x00, 0x00, 0x00, 0x00
        /*0020*/ 	.byte	0x00, 0x00, 0x00, 0x00


//--------------------- .nv.info._ZN17fastertransformer13ban_bad_wordsIfEEvPT_PKiS4_iiS4_mbiim --------------------------
	.section	.nv.info._ZN17fastertransformer13ban_bad_wordsIfEEvPT_PKiS4_iiS4_mbiim,"",@"SHT_CUDA_INFO"
	.sectionflags	@""
	.align	4


	//----- nvinfo : EIATTR_CUDA_API_VERSION
	.align		4
        /*0000*/ 	.byte	0x04, 0x37
        /*0002*/ 	.short	(.L_13 - .L_12)
.L_12:
        /*0004*/ 	.word	0x00000082


	//----- nvinfo : EIATTR_KPARAM_INFO
	.align		4
.L_13:
        /*0008*/ 	.byte	0x04, 0x17
        /*000a*/ 	.short	(.L_15 - .L_14)
.L_14:
        /*000c*/ 	.word	0x00000000
        /*0010*/ 	.short	0x000a
        /*0012*/ 	.short	0x0040
        /*0014*/ 	.byte	0x00, 0xf0, 0x21, 0x00


	//----- nvinfo : EIATTR_KPARAM_INFO
	.align		4
.L_15:
        /*0018*/ 	.byte	0x04, 0x17
        /*001a*/ 	.short	(.L_17 - .L_16)
.L_16:
        /*001c*/ 	.word	0x00000000
        /*0020*/ 	.short	0x0009
        /*0022*/ 	.short	0x0038
        /*0024*/ 	.byte	0x00, 0xf0, 0x11, 0x00


	//----- nvinfo : EIATTR_KPARAM_INFO
	.align		4
.L_17:
        /*0028*/ 	.byte	0x04, 0x17
        /*002a*/ 	.short	(.L_19 - .L_18)
.L_18:
        /*002c*/ 	.word	0x00000000
        /*0030*/ 	.short	0x0008
        /*0032*/ 	.short	0x0034
        /*0034*/ 	.byte	0x00, 0xf0, 0x11, 0x00


	//----- nvinfo : EIATTR_KPARAM_INFO
	.align		4
.L_19:
        /*0038*/ 	.byte	0x04, 0x17
        /*003a*/ 	.short	(.L_21 - .L_20)
.L_20:
        /*003c*/ 	.word	0x00000000
        /*0040*/ 	.short	0x0007
        /*0042*/ 	.short	0x0030
        /*0044*/ 	.byte	0x00, 0xf0, 0x05, 0x00


	//----- nvinfo : EIATTR_KPARAM_INFO
	.align		4
.L_21:
        /*0048*/ 	.byte	0x04, 0x17
        /*004a*/ 	.short	(.L_23 - .L_22)
.L_22:
        /*004c*/ 	.word	0x00000000
        /*0050*/ 	.short	0x0006
        /*0052*/ 	.short	0x0028
        /*0054*/ 	.byte	0x00, 0xf0, 0x21, 0x00


	//----- nvinfo : EIATTR_KPARAM_INFO
	.align		4
.L_23:
        /*0058*/ 	.byte	0x04, 0x17
        /*005a*/ 	.short	(.L_25 - .L_24)
.L_24:
        /*005c*/ 	.word	0x00000000
        /*0060*/ 	.short	0x0005
        /*0062*/ 	.short	0x0020
        /*0064*/ 	.byte	0x00, 0xf5, 0x21, 0x00


	//----- nvinfo : EIATTR_KPARAM_INFO
	.align		4
.L_25:
        /*0068*/ 	.byte	0x04, 0x17
        /*006a*/ 	.short	(.L_27 - .L_26)
.L_26:
        /*006c*/ 	.word	0x00000000
        /*0070*/ 	.short	0x0004
        /*0072*/ 	.short	0x001c
        /*0074*/ 	.byte	0x00, 0xf0, 0x11, 0x00


	//----- nvinfo : EIATTR_KPARAM_INFO
	.align		4
.L_27:
        /*0078*/ 	.byte	0x04, 0x17
        /*007a*/ 	.short	(.L_29 - .L_28)
.L_28:
        /*007c*/ 	.word	0x00000000
        /*0080*/ 	.short	0x0003
        /*0082*/ 	.short	0x0018
        /*0084*/ 	.byte	0x00, 0xf0, 0x11, 0x00


	//----- nvinfo : EIATTR_KPARAM_INFO
	.align		4
.L_29:
        /*0088*/ 	.byte	0x04, 0x17
        /*008a*/ 	.short	(.L_31 - .L_30)
.L_30:
        /*008c*/ 	.word	0x00000000
        /*0090*/ 	.short	0x0002
        /*0092*/ 	.short	0x0010
        /*0094*/ 	.byte	0x00, 0xf5, 0x21, 0x00


	//----- nvinfo : EIATTR_KPARAM_INFO
	.align		4
.L_31:
        /*0098*/ 	.byte	0x04, 0x17
        /*009a*/ 	.short	(.L_33 - .L_32)
.L_32:
        /*009c*/ 	.word	0x00000000
        /*00a0*/ 	.short	0x0001
        /*00a2*/ 	.short	0x0008
        /*00a4*/ 	.byte	0x00, 0xf5, 0x21, 0x00


	//----- nvinfo : EIATTR_KPARAM_INFO
	.align		4
.L_33:
        /*00a8*/ 	.byte	0x04, 0x17
        /*00aa*/ 	.short	(.L_35 - .L_34)
.L_34:
        /*00ac*/ 	.word	0x00000000
        /*00b0*/ 	.short	0x0000
        /*00b2*/ 	.short	0x0000
        /*00b4*/ 	.byte	0x00, 0xf5, 0x21, 0x00


	//----- nvinfo : EIATTR_SPARSE_MMA_MASK
	.align		4
.L_35:
        /*00b8*/ 	.byte	0x03, 0x50
        /*00ba*/ 	.short	0x0000


	//----- nvinfo : EIATTR_MAXREG_COUNT
	.align		4
        /*00bc*/ 	.byte	0x03, 0x1b
        /*00be*/ 	.short	0x00ff


	//----- nvinfo : EIATTR_MERCURY_ISA_VERSION
	.align		4
        /*00c0*/ 	.byte	0x03, 0x5f
        /*00c2*/ 	.short	0x0101


	//----- nvinfo : EIATTR_VRC_CTA_INIT_COUNT
	.align		4
        /*00c4*/ 	.byte	0x02, 0x4a
	.zero		1
	.zero		1


	//----- nvinfo : EIATTR_EXIT_INSTR_OFFSETS
	.align		4
        /*00c8*/ 	.byte	0x04, 0x1c
        /*00ca*/ 	.short	(.L_37 - .L_36)


	//   ....[0]....
.L_36:
        /*00cc*/ 	.word	0x000002a0


	//   ....[1]....
        /*00d0*/ 	.word	0x00000340


	//   ....[2]....
        /*00d4*/ 	.word	0x00000690


	//   ....[3]....
        /*00d8*/ 	.word	0x000006e0


	//   ....[4]....
        /*00dc*/ 	.word	0x00000840


	//   ....[5]....
        /*00e0*/ 	.word	0x00000950


	//   ....[6]....
        /*00e4*/ 	.word	0x00000a90


	//   ....[7]....
        /*00e8*/ 	.word	0x00000ab0


	//   ....[8]....
        /*00ec*/ 	.word	0x00000b20


	//   ....[9]....
        /*00f0*/ 	.word	0x00000ba0


	//----- nvinfo : EIATTR_CRS_STACK_SIZE
	.align		4
.L_37:
        /*00f4*/ 	.byte	0x04, 0x1e
        /*00f6*/ 	.short	(.L_39 - .L_38)
.L_38:
        /*00f8*/ 	.word	0x00000000


	//----- nvinfo : EIATTR_CBANK_PARAM_SIZE
	.align		4
.L_39:
        /*00fc*/ 	.byte	0x03, 0x19
        /*00fe*/ 	.short	0x0048


	//----- nvinfo : EIATTR_PARAM_CBANK
	.align		4
        /*0100*/ 	.byte	0x04, 0x0a
        /*0102*/ 	.short	(.L_41 - .L_40)
	.align		4
.L_40:
        /*0104*/ 	.word	index@(.nv.constant0._ZN17fastertransformer13ban_bad_wordsIfEEvPT_PKiS4_iiS4_mbiim)
        /*0108*/ 	.short	0x0380
        /*010a*/ 	.short	0x0048


	//----- nvinfo : EIATTR_SW_WAR
	.align		4
.L_41:
        /*010c*/ 	.byte	0x04, 0x36
        /*010e*/ 	.short	(.L_43 - .L_42)
.L_42:
        /*0110*/ 	.word	0x00000008
.L_43:


//--------------------- .nv.info._ZN17fastertransformer13ban_bad_wordsI6__halfEEvPT_PKiS5_iiS5_mbiim --------------------------
	.section	.nv.info._ZN17fastertransformer13ban_bad_wordsI6__halfEEvPT_PKiS5_iiS5_mbiim,"",@"SHT_CUDA_INFO"
	.sectionflags	@""
	.align	4


	//----- nvinfo : EIATTR_CUDA_API_VERSION
	.align		4
        /*0000*/ 	.byte	0x04, 0x37
        /*0002*/ 	.short	(.L_45 - .L_44)
.L_44:
        /*0004*/ 	.word	0x00000082


	//----- nvinfo : EIATTR_KPARAM_INFO
	.align		4
.L_45:
        /*0008*/ 	.byte	0x04, 0x17
        /*000a*/ 	.short	(.L_47 - .L_46)
.L_46:
        /*000c*/ 	.word	0x00000000
        /*0010*/ 	.short	0x000a
        /*0012*/ 	.short	0x0040
        /*0014*/ 	.byte	0x00, 0xf0, 0x21, 0x00


	//----- nvinfo : EIATTR_KPARAM_INFO
	.align		4
.L_47:
        /*0018*/ 	.byte	0x04, 0x17
        /*001a*/ 	.short	(.L_49 - .L_48)
.L_48:
        /*001c*/ 	.word	0x00000000
        /*0020*/ 	.short	0x0009
        /*0022*/ 	.short	0x0038
        /*0024*/ 	.byte	0x00, 0xf0, 0x11, 0x00


	//----- nvinfo : EIATTR_KPARAM_INFO
	.align		4
.L_49:
        /*0028*/ 	.byte	0x04, 0x17
        /*002a*/ 	.short	(.L_51 - .L_50)
.L_50:
        /*002c*/ 	.word	0x00000000
        /*0030*/ 	.short	0x0008
        /*0032*/ 	.short	0x0034
        /*0034*/ 	.byte	0x00, 0xf0, 0x11, 0x00


	//----- nvinfo : EIATTR_KPARAM_INFO
	.align		4
.L_51:
        /*0038*/ 	.byte	0x04, 0x17
        /*003a*/ 	.short	(.L_53 - .L_52)
.L_52:
        /*003c*/ 	.word	0x00000000
        /*0040*/ 	.short	0x0007
        /*0042*/ 	.short	0x0030
        /*0044*/ 	.byte	0x00, 0xf0, 0x05, 0x00


	//----- nvinfo : EIATTR_KPARAM_INFO
	.align		4
.L_53:
        /*0048*/ 	.byte	0x04, 0x17
        /*004a*/ 	.short	(.L_55 - .L_54)
.L_54:
        /*004c*/ 	.word	0x00000000
        /*0050*/ 	.short	0x0006
        /*0052*/ 	.short	0x0028
        /*0054*/ 	.byte	0x00, 0xf0, 0x21, 0x00


	//----- nvinfo : EIATTR_KPARAM_INFO
	.align		4
.L_55:
        /*0058*/ 	.byte	0x04, 0x17
        /*005a*/ 	.short	(.L_57 - .L_56)
.L_56:
        /*005c*/ 	.word	0x00000000
        /*0060*/ 	.short	0x0005
        /*0062*/ 	.short	0x0020
        /*0064*/ 	.byte	0x00, 0xf5, 0x21, 0x00


	//----- nvinfo : EIATTR_KPARAM_INFO
	.align		4
.L_57:
        /*0068*/ 	.byte	0x04, 0x17
        /*006a*/ 	.short	(.L_59 - .L_58)
.L_58:
        /*006c*/ 	.word	0x00000000
        /*0070*/ 	.short	0x0004
        /*0072*/ 	.short	0x001c
        /*0074*/ 	.byte	0x00, 0xf0, 0x11, 0x00


	//----- nvinfo : EIATTR_KPARAM_INFO
	.align		4
.L_59:
        /*0078*/ 	.byte	0x04, 0x17
        /*007a*/ 	.short	(.L_61 - .L_60)
.L_60:
        /*007c*/ 	.word	0x00000000
        /*0080*/ 	.short	0x0003
        /*0082*/ 	.short	0x0018
        /*0084*/ 	.byte	0x00, 0xf0, 0x11, 0x00


	//----- nvinfo : EIATTR_KPARAM_INFO
	.align		4
.L_61:
        /*0088*/ 	.byte	0x04, 0x17
        /*008a*/ 	.short	(.L_63 - .L_62)
.L_62:
        /*008c*/ 	.word	0x00000000
        /*0090*/ 	.short	0x0002
        /*0092*/ 	.short	0x0010
        /*0094*/ 	.byte	0x00, 0xf5, 0x21, 0x00


	//----- nvinfo : EIATTR_KPARAM_INFO
	.align		4
.L_63:
        /*0098*/ 	.byte	0x04, 0x17
        /*009a*/ 	.short	(.L_65 - .L_64)
.L_64:
        /*009c*/ 	.word	0x00000000
        /*00a0*/ 	.short	0x0001
        /*00a2*/ 	.short	0x0008
        /*00a4*/ 	.byte	0x00, 0xf5, 0x21, 0x00


	//----- nvinfo : EIATTR_KPARAM_INFO
	.align		4
.L_65:
        /*00a8*/ 	.byte	0x04, 0x17
        /*00aa*/ 	.short	(.L_67 - .L_66)
.L_66:
        /*00ac*/ 	.word	0x00000000
        /*00b0*/ 	.short	0x0000
        /*00b2*/ 	.short	0x0000
        /*00b4*/ 	.byte	0x00, 0xf5, 0x21, 0x00


	//----- nvinfo : EIATTR_SPARSE_MMA_MASK
	.align		4
.L_67:
        /*00b8*/ 	.byte	0x03, 0x50
        /*00ba*/ 	.short	0x0000


	//----- nvinfo : EIATTR_MAXREG_COUNT
	.align		4
        /*00bc*/ 	.byte	0x03, 0x1b
        /*00be*/ 	.short	0x00ff


	//----- nvinfo : EIATTR_MERCURY_ISA_VERSION
	.align		4
        /*00c0*/ 	.byte	0x03, 0x5f
        /*00c2*/ 	.short	0x0101


	//----- nvinfo : EIATTR_VRC_CTA_INIT_COUNT
	.align		4
        /*00c4*/ 	.byte	0x02, 0x4a
	.zero		1
	.zero		1


	//----- nvinfo : EIATTR_EXIT_INSTR_OFFSETS
	.align		4
        /*00c8*/ 	.byte	0x04, 0x1c
        /*00ca*/ 	.short	(.L_69 - .L_68)


	//   ....[0]....
.L_68:
        /*00cc*/ 	.word	0x000002a0


	//   ....[1]....
        /*00d0*/ 	.word	0x00000340


	//   ....[2]....
        /*00d4*/ 	.word	0x00000690


	//   ....[3]....
        /*00d8*/ 	.word	0x000006e0


	//   ....[4]....
        /*00dc*/ 	.word	0x00000840


	//   ....[5]....
        /*00e0*/ 	.word	0x00000950


	//   ....[6]....
        /*00e4*/ 	.word	0x00000a90


	//   ....[7]....
        /*00e8*/ 	.word	0x00000ab0


	//   ....[8]....
        /*00ec*/ 	.word	0x00000b20


	//   ....[9]....
        /*00f0*/ 	.word	0x00000bb0


	//----- nvinfo : EIATTR_CRS_STACK_SIZE
	.align		4
.L_69:
        /*00f4*/ 	.byte	0x04, 0x1e
        /*00f6*/ 	.short	(.L_71 - .L_70)
.L_70:
        /*00f8*/ 	.word	0x00000000


	//----- nvinfo : EIATTR_CBANK_PARAM_SIZE
	.align		4
.L_71:
        /*00fc*/ 	.byte	0x03, 0x19
        /*00fe*/ 	.short	0x0048


	//----- nvinfo : EIATTR_PARAM_CBANK
	.align		4
        /*0100*/ 	.byte	0x04, 0x0a
        /*0102*/ 	.short	(.L_73 - .L_72)
	.align		4
.L_72:
        /*0104*/ 	.word	index@(.nv.constant0._ZN17fastertransformer13ban_bad_wordsI6__halfEEvPT_PKiS5_iiS5_mbiim)
        /*0108*/ 	.short	0x0380
        /*010a*/ 	.short	0x0048


	//----- nvinfo : EIATTR_SW_WAR
	.align		4
.L_73:
        /*010c*/ 	.byte	0x04, 0x36
        /*010e*/ 	.short	(.L_75 - .L_74)
.L_74:
        /*0110*/ 	.word	0x00000008
.L_75:


//--------------------- .nv.callgraph             --------------------------
	.section	.nv.callgraph,"",@"SHT_CUDA_CALLGRAPH"
	.align	4
	.sectionentsize	8
	.align		4
        /*0000*/ 	.word	0x00000000
	.align		4
        /*0004*/ 	.word	0xffffffff
	.align		4
        /*0008*/ 	.word	0x00000000
	.align		4
        /*000c*/ 	.word	0xfffffffe
	.align		4
        /*0010*/ 	.word	0x00000000
	.align		4
        /*0014*/ 	.word	0xfffffffd
	.align		4
        /*0018*/ 	.word	0x00000000
	.align		4
        /*001c*/ 	.word	0xfffffffc


//--------------------- .text._ZN17fastertransformer13ban_bad_wordsIfEEvPT_PKiS4_iiS4_mbiim --------------------------
	.section	.text._ZN17fastertransformer13ban_bad_wordsIfEEvPT_PKiS4_iiS4_mbiim,"ax",@progbits
	.align	128
        .global         _ZN17fastertransformer13ban_bad_wordsIfEEvPT_PKiS4_iiS4_mbiim
        .type           _ZN17fastertransformer13ban_bad_wordsIfEEvPT_PKiS4_iiS4_mbiim,@function
        .size           _ZN17fastertransformer13ban_bad_wordsIfEEvPT_PKiS4_iiS4_mbiim,(.L_x_18 - _ZN17fastertransformer13ban_bad_wordsIfEEvPT_PKiS4_iiS4_mbiim)
        .other          _ZN17fastertransformer13ban_bad_wordsIfEEvPT_PKiS4_iiS4_mbiim,@"STO_CUDA_ENTRY STV_DEFAULT"
_ZN17fastertransformer13ban_bad_wordsIfEEvPT_PKiS4_iiS4_mbiim:
.text._ZN17fastertransformer13ban_bad_wordsIfEEvPT_PKiS4_iiS4_mbiim:
[----:B------:R-:W-:Y:S08]  /*0000*/  LDC R1, c[0x0][0x37c] ;  /* 0x0000df00ff017b82 */ /* 0x000ff00000000800 */
[----:B------:R-:W0:Y:S01]  /*0010*/  LDC R5, c[0x0][0x39c] ;  /* 0x0000e700ff057b82 */ /* 0x000e220000000800 */
[----:B------:R-:W1:Y:S01]  /*0020*/  S2R R10, SR_TID.X ;  /* 0x00000000000a7919 */ /* 0x000e620000002100 */
[----:B------:R-:W2:Y:S06]  /*0030*/  LDCU UR6, c[0x0][0x3a0] ;  /* 0x00007400ff0677ac */ /* 0x000eac0008000800 */
[----:B------:R-:W-:Y:S08]  /*0040*/  S2UR UR5, SR_CTAID.Y ;  /* 0x00000000000579c3 */ /* 0x000ff00000002600 */
[----:B------:R-:W1:Y:S01]  /*0050*/  S2UR UR4, SR_CTAID.X ;  /* 0x00000000000479c3 */ /* 0x000e620000002500 */
[----:B--2---:R-:W-:Y:S01]  /*0060*/  IMAD.U32 R12, RZ, RZ, UR6 ;  /* 0x00000006ff0c7e24 */ /* 0x004fe2000f8e00ff */
[----:B0-----:R-:W0:Y:S06]  /*0070*/  I2F.U32.RP R4, R5 ;  /* 0x0000000500047306 */ /* 0x001e2c0000209000 */
[----:B------:R-:W1:Y:S01]  /*0080*/  LDC R15, c[0x0][0x360] ;  /* 0x0000d800ff0f7b82 */ /* 0x000e620000000800 */
[----:B------:R-:W-:-:S07]  /*0090*/  ISETP.NE.U32.AND P3, PT, R5, RZ, PT ;  /* 0x000000ff0500720c */ /* 0x000fce0003f65070 */
[----:B------:R-:W2:Y:S01]  /*00a0*/  LDC.64 R8, c[0x0][0x3a8] ;  /* 0x0000ea00ff087b82 */ /* 0x000ea20000000a00 */
[----:B0-----:R-:W0:Y:S07]  /*00b0*/  MUFU.RCP R4, R4 ;  /* 0x0000000400047308 */ /* 0x001e2e0000001000 */
[----:B------:R-:W3:Y:S01]  /*00c0*/  LDC R17, c[0x0][0x3a4] ;  /* 0x0000e900ff117b82 */ /* 0x000ee20000000800 */
[----:B-1----:R-:W-:Y:S02]  /*00d0*/  IMAD R15, R15, UR4, R10 ;  /* 0x000000040f0f7c24 */ /* 0x002fe4000f8e020a */
[----:B0-----:R-:W-:-:S04]  /*00e0*/  VIADD R2, R4, 0xffffffe ;  /* 0x0ffffffe04027836 */ /* 0x001fc80000000000 */
[----:B------:R0:W1:Y:S02]  /*00f0*/  F2I.FTZ.U32.TRUNC.NTZ R3, R2 ;  /* 0x0000000200037305 */ /* 0x000064000021f000 */
[----:B0-----:R-:W-:Y:S02]  /*0100*/  IMAD.MOV.U32 R2, RZ, RZ, RZ ;  /* 0x000000ffff027224 */ /* 0x001fe400078e00ff */
[----:B-1----:R-:W-:-:S04]  /*0110*/  IMAD.MOV R0, RZ, RZ, -R3 ;  /* 0x000000ffff007224 */ /* 0x002fc800078e0a03 */
[----:B------:R-:W-:-:S04]  /*0120*/  IMAD R7, R0, R5, RZ ;  /* 0x0000000500077224 */ /* 0x000fc800078e02ff */
[----:B------:R-:W-:Y:S02]  /*0130*/  IMAD.HI.U32 R0, R3, R7, R2 ;  /* 0x0000000703007227 */ /* 0x000fe400078e0002 */
[----:B------:R-:W0:Y:S04]  /*0140*/  LDC.U8 R3, c[0x0][0x3b0] ;  /* 0x0000ec00ff037b82 */ /* 0x000e280000000000 */
[----:B------:R-:W-:-:S04]  /*0150*/  IMAD.HI.U32 R0, R0, UR5, RZ ;  /* 0x0000000500007c27 */ /* 0x000fc8000f8e00ff */
[----:B------:R-:W-:-:S04]  /*0160*/  IMAD.MOV R6, RZ, RZ, -R0 ;  /* 0x000000ffff067224 */ /* 0x000fc800078e0a00 */
[----:B------:R-:W-:Y:S02]  /*0170*/  IMAD R4, R5, R6, UR5 ;  /* 0x0000000505047e24 */ /* 0x000fe4000f8e0206 */
[----:B------:R-:W1:Y:S03]  /*0180*/  LDC.64 R6, c[0x0][0x3a8] ;  /* 0x0000ea00ff067b82 */ /* 0x000e660000000a00 */
[----:B------:R-:W-:-:S13]  /*0190*/  ISETP.GE.U32.AND P0, PT, R4, R5, PT ;  /* 0x000000050400720c */ /* 0x000fda0003f06070 */
[----:B------:R-:W-:Y:S01]  /*01a0*/  @P0 IMAD.IADD R4, R4, 0x1, -R5 ;  /* 0x0000000104040824 */ /* 0x000fe200078e0a05 */
[----:B------:R-:W-:-:S04]  /*01b0*/  @P0 IADD3 R0, PT, PT, R0, 0x1, RZ ;  /* 0x0000000100000810 */ /* 0x000fc80007ffe0ff */
[----:B------:R-:W-:Y:S02]  /*01c0*/  ISETP.GE.U32.AND P2, PT, R4, R5, PT ;  /* 0x000000050400720c */ /* 0x000fe40003f46070 */
[----:B0-----:R-:W-:Y:S02]  /*01d0*/  PRMT R4, R3, 0x8880, RZ ;  /* 0x0000888003047816 */ /* 0x001fe400000000ff */
[----:B------:R-:W0:Y:S01]  /*01e0*/  LDC.64 R2, c[0x0][0x3a0] ;  /* 0x0000e800ff027b82 */ /* 0x000e220000000a00 */
[----:B-1----:R-:W-:Y:S02]  /*01f0*/  ISETP.GE.U32.AND P0, PT, R15, R6, PT ;  /* 0x000000060f00720c */ /* 0x002fe40003f06070 */
[----:B------:R-:W-:Y:S02]  /*0200*/  ISETP.NE.AND P1, PT, R4, RZ, PT ;  /* 0x000000ff0400720c */ /* 0x000fe40003f25270 */
[----:B------:R-:W-:-:S04]  /*0210*/  SHF.R.S32.HI R4, RZ, 0x1f, R15 ;  /* 0x0000001fff047819 */ /* 0x000fc8000001140f */
[----:B------:R-:W-:Y:S01]  /*0220*/  @P2 VIADD R0, R0, 0x1 ;  /* 0x0000000100002836 */ /* 0x000fe20000000000 */
[----:B------:R-:W-:Y:S02]  /*0230*/  @!P3 LOP3.LUT R0, RZ, R5, RZ, 0x33, !PT ;  /* 0x00000005ff00b212 */ /* 0x000fe400078e33ff */
[----:B------:R-:W-:-:S04]  /*0240*/  ISETP.GE.U32.AND.EX P0, PT, R4, R7, PT, P0 ;  /* 0x000000070400720c */ /* 0x000fc80003f06100 */
[----:B------:R-:W-:-:S04]  /*0250*/  @!P1 IMAD.SHL.U32 R13, R0, 0x2, RZ ;  /* 0x00000002000d9824 */ /* 0x000fc800078e00ff */
[----:B--2---:R-:W-:-:S04]  /*0260*/  @!P1 IMAD.WIDE.U32 R10, R13, R8, RZ ;  /* 0x000000080d0a9225 */ /* 0x004fc800078e00ff */
[----:B------:R-:W-:Y:S01]  /*0270*/  @!P1 IMAD R9, R13, R9, R11 ;  /* 0x000000090d099224 */ /* 0x000fe200078e020b */
[----:B0-----:R-:W-:-:S04]  /*0280*/  @!P1 LEA R12, P2, R10, R2, 0x2 ;  /* 0x000000020a0c9211 */ /* 0x001fc800078410ff */
[----:B---3--:R-:W-:Y:S01]  /*0290*/  @!P1 LEA.HI.X R17, R10, R3, R9, 0x2, P2 ;  /* 0x000000030a119211 */ /* 0x008fe200010f1409 */
[----:B------:R-:W-:Y:S08]  /*02a0*/  @P0 EXIT ;  /* 0x000000000000094d */ /* 0x000ff00003800000 */
[----:B------:R-:W-:Y:S01]  /*02b0*/  IMAD.MOV.U32 R2, RZ, RZ, R12 ;  /* 0x000000ffff027224 */ /* 0x000fe200078e000c */
[----:B------:R-:W0:Y:S01]  /*02c0*/  LDCU.64 UR6, c[0x0][0x358] ;  /* 0x00006b00ff0677ac */ /* 0x000e220008000a00 */
[----:B------:R-:W-:-:S03]  /*02d0*/  MOV R3, R17 ;  /* 0x0000001100037202 */ /* 0x000fc60000000f00 */
[----:B------:R-:W-:-:S04]  /*02e0*/  LEA R12, P0, R6, R2, 0x2 ;  /* 0x00000002060c7211 */ /* 0x000fc800078010ff */
[----:B------:R-:W-:Y:S02]  /*02f0*/  LEA.HI.X R13, R6, R3, R7, 0x2, P0 ;  /* 0x00000003060d7211 */ /* 0x000fe400000f1407 */
[----:B------:R-:W-:-:S04]  /*0300*/  LEA R6, P0, R15, R12, 0x2 ;  /* 0x0000000c0f067211 */ /* 0x000fc800078010ff */
[----:B------:R-:W-:-:S06]  /*0310*/  LEA.HI.X R7, R15, R13, R4, 0x2, P0 ;  /* 0x0000000d0f077211 */ /* 0x000fcc00000f1404 */
[----:B0-----:R-:W2:Y:S02]  /*0320*/  LDG.E R7, desc[UR6][R6.64] ;  /* 0x0000000606077981 */ /* 0x001ea4000c1e1900 */
[----:B--2---:R-:W-:-:S13]  /*0330*/  ISETP.GE.AND P0, PT, R7, RZ, PT ;  /* 0x000000ff0700720c */ /* 0x004fda0003f06270 */
[----:B------:R-:W-:Y:S05]  /*0340*/  @!P0 EXIT ;  /* 0x000000000000894d */ /* 0x000fea0003800000 */
[----:B------:R-:W0:Y:S01]  /*0350*/  LDC.64 R10, c[0x0][0x3c0] ;  /* 0x0000f000ff0a7b82 */ /* 0x000e220000000a00 */
[----:B------:R-:W-:Y:S01]  /*0360*/  ISETP.GE.AND P0, PT, R15, 0x1, PT ;  /* 0x000000010f00780c */ /* 0x000fe20003f06270 */
[----:B------:R-:W-:Y:S01]  /*0370*/  IMAD R4, R0, R5, RZ ;  /* 0x0000000500047224 */ /* 0x000fe200078e02ff */
[----:B------:R-:W1:Y:S01]  /*0380*/  LDCU UR10, c[0x0][0x39c] ;  /* 0x00007380ff0a77ac */ /* 0x000e620008000800 */
[----:B------:R-:W-:Y:S01]  /*0390*/  BSSY.RECONVERGENT B0, `(.L_x_0) ;  /* 0x0000007000007945 */ /* 0x000fe20003800200 */
[----:B------:R-:W-:Y:S02]  /*03a0*/  IMAD.MOV.U32 R6, RZ, RZ, RZ ;  /* 0x000000ffff067224 */ /* 0x000fe400078e00ff */
[----:B------:R-:W-:-:S07]  /*03b0*/  IADD3 R9, PT, PT, -R4, UR5, RZ ;  /* 0x0000000504097c10 */ /* 0x000fce000fffe1ff */
[----:B------:R-:W-:Y:S05]  /*03c0*/  @!P0 BRA `(.L_x_1) ;  /* 0x00000000000c8947 */ /* 0x000fea0003800000 */
[----:B------:R-:W-:-:S04]  /*03d0*/  VIADD R15, R15, 0xffffffff ;  /* 0xffffffff0f0f7836 */ /* 0x000fc80000000000 */
[----:B------:R-:W-:-:S05]  /*03e0*/  IMAD.WIDE.U32 R12, R15, 0x4, R12 ;  /* 0x000000040f0c7825 */ /* 0x000fca00078e000c */
[----:B------:R2:W5:Y:S02]  /*03f0*/  LDG.E R6, desc[UR6][R12.64] ;  /* 0x000000060c067981 */ /* 0x000564000c1e1900 */
.L_x_1:
[----:B-1----:R-:W-:Y:S05]  /*0400*/  BSYNC.RECONVERGENT B0 ;  /* 0x0000000000007941 */ /* 0x002fea0003800200 */
.L_x_0:
[----:B-----5:R-:W-:Y:S01]  /*0410*/  IMAD.IADD R14, R7, 0x1, -R6 ;  /* 0x00000001070e7824 */ /* 0x020fe200078e0a06 */
[----:B------:R-:W1:Y:S01]  /*0420*/  LDCU.64 UR14, c[0x0][0x388] ;  /* 0x00007100ff0e77ac */ /* 0x000e620008000a00 */
[----:B------:R-:W-:Y:S02]  /*0430*/  BSSY.RECONVERGENT B0, `(.L_x_2) ;  /* 0x0000069000007945 */ /* 0x000fe40003800200 */
[----:B------:R-:W-:Y:S01]  /*0440*/  VIADD R15, R14, 0xffffffff ;  /* 0xffffffff0e0f7836 */ /* 0x000fe20000000000 */
[----:B------:R-:W3:Y:S04]  /*0450*/  LDCU.64 UR12, c[0x0][0x388] ;  /* 0x00007100ff0c77ac */ /* 0x000ee80008000a00 */
[----:B------:R-:W-:Y:S01]  /*0460*/  SHF.R.S32.HI R8, RZ, 0x1f, R15 ;  /* 0x0000001fff087819 */ /* 0x000fe2000001140f */
[----:B------:R-:W4:Y:S01]  /*0470*/  LDCU.64 UR8, c[0x0][0x390] ;  /* 0x00007200ff0877ac */ /* 0x000f220008000a00 */
[----:B0-----:R-:W-:-:S04]  /*0480*/  ISETP.GT.U32.AND P0, PT, R15, R10, PT ;  /* 0x0000000a0f00720c */ /* 0x001fc80003f04070 */
[----:B------:R-:W-:-:S04]  /*0490*/  ISETP.GT.U32.AND.EX P0, PT, R8, R11, PT, P0 ;  /* 0x0000000b0800720c */ /* 0x000fc80003f04100 */
[----:B------:R-:W-:-:S13]  /*04a0*/  ISETP.LT.OR P0, PT, R14, 0x2, P0 ;  /* 0x000000020e00780c */ /* 0x000fda0000701670 */
[----:B-1-34-:R-:W-:Y:S05]  /*04b0*/  @P0 BRA `(.L_x_3) ;  /* 0x0000000400780947 */ /* 0x01afea0003800000 */
[----:B--2---:R-:W0:Y:S01]  /*04c0*/  LDC R13, c[0x0][0x3b4] ;  /* 0x0000ed00ff0d7b82 */ /* 0x004e220000000800 */
[----:B------:R-:W1:Y:S01]  /*04d0*/  LDCU UR4, c[0x0][0x398] ;  /* 0x00007300ff0477ac */ /* 0x000e620008000800 */
[----:B------:R-:W-:Y:S02]  /*04e0*/  ISETP.GE.AND P0, PT, R5, 0x2, PT ;  /* 0x000000020500780c */ /* 0x000fe40003f06270 */
[----:B------:R-:W-:Y:S02]  /*04f0*/  IADD3 R8, P1, PT, -R15, R10, RZ ;  /* 0x0000000a0f087210 */ /* 0x000fe40007f3e1ff */
[----:B------:R-:W-:Y:S02]  /*0500*/  SHF.R.S32.HI R10, RZ, 0x1f, R4 ;  /* 0x0000001fff0a7819 */ /* 0x000fe40000011404 */
[----:B------:R-:W-:Y:S02]  /*0510*/  IADD3.X R11, PT, PT, R11, -0x1, RZ, P1, !PT ;  /* 0xffffffff0b0b7810 */ /* 0x000fe40000ffe4ff */
[----:B0-----:R-:W-:Y:S01]  /*0520*/  IADD3 R12, P2, PT, R4, R13, RZ ;  /* 0x0000000d040c7210 */ /* 0x001fe20007f5e0ff */
[----:B-1----:R-:W-:-:S03]  /*0530*/  IMAD.WIDE R4, R5, UR4, RZ ;  /* 0x0000000405047c25 */ /* 0x002fc6000f8e02ff */
[----:B------:R-:W-:Y:S02]  /*0540*/  LEA.HI.X.SX32 R10, R13, R10, 0x1, P2 ;  /* 0x0000000a0d0a7211 */ /* 0x000fe400010f0eff */
[----:B------:R-:W-:Y:S01]  /*0550*/  IADD3 R13, PT, PT, R14, -0x2, RZ ;  /* 0xfffffffe0e0d7810 */ /* 0x000fe20007ffe0ff */
[----:B------:R-:W-:Y:S06]  /*0560*/  @!P0 BRA `(.L_x_4) ;  /* 0x0000000000b88947 */ /* 0x000fec0003800000 */
[----:B------:R-:W-:Y:S01]  /*0570*/  IADD3 R14, P1, PT, R9, R12, RZ ;  /* 0x0000000c090e7210 */ /* 0x000fe20007f3e0ff */
[----:B------:R-:W0:Y:S01]  /*0580*/  LDCU.64 UR4, c[0x0][0x388] ;  /* 0x00007100ff0477ac */ /* 0x000e220008000a00 */
[----:B------:R-:W-:-:S03]  /*0590*/  IADD3 R17, P0, PT, R13, R8, RZ ;  /* 0x000000080d117210 */ /* 0x000fc60007f1e0ff */
[----:B------:R-:W-:Y:S02]  /*05a0*/  IMAD.X R15, RZ, RZ, R10, P1 ;  /* 0x000000ffff0f7224 */ /* 0x000fe400008e060a */
[----:B------:R-:W-:Y:S02]  /*05b0*/  IMAD.X R19, RZ, RZ, R11, P0 ;  /* 0x000000ffff137224 */ /* 0x000fe400000e060b */
[-C--:B------:R-:W-:Y:S02]  /*05c0*/  IMAD R16, R5, R17.reuse, RZ ;  /* 0x0000001105107224 */ /* 0x080fe400078e02ff */
[----:B------:R-:W-:Y:S01]  /*05d0*/  IMAD.WIDE.U32 R14, R4, R17, R14 ;  /* 0x00000011040e7225 */ /* 0x000fe200078e000e */
[----:B------:R-:W-:-:S03]  /*05e0*/  IADD3 R17, PT, PT, R13, R6, RZ ;  /* 0x000000060d117210 */ /* 0x000fc60007ffe0ff */
[----:B------:R-:W-:Y:S02]  /*05f0*/  IMAD R19, R4, R19, R16 ;  /* 0x0000001304137224 */ /* 0x000fe400078e0210 */
[----:B------:R-:W-:Y:S02]  /*0600*/  IMAD.SHL.U32 R18, R14, 0x4, RZ ;  /* 0x000000040e127824 */ /* 0x000fe400078e00ff */
[----:B------:R-:W-:Y:S02]  /*0610*/  IMAD.IADD R19, R15, 0x1, R19 ;  /* 0x000000010f137824 */ /* 0x000fe400078e0213 */
[----:B------:R-:W-:-:S03]  /*0620*/  IMAD.WIDE R16, R17, 0x4, R2 ;  /* 0x0000000411107825 */ /* 0x000fc600078e0202 */
[----:B------:R-:W-:Y:S02]  /*0630*/  SHF.L.U64.HI R19, R14, 0x2, R19 ;  /* 0x000000020e137819 */ /* 0x000fe40000010213 */
[----:B0-----:R-:W-:Y:S01]  /*0640*/  IADD3 R14, P0, PT, R18, UR4, RZ ;  /* 0x00000004120e7c10 */ /* 0x001fe2000ff1e0ff */
[----:B------:R-:W2:Y:S03]  /*0650*/  LDG.E R17, desc[UR6][R16.64] ;  /* 0x0000000610117981 */ /* 0x000ea6000c1e1900 */
[----:B------:R-:W-:-:S05]  /*0660*/  IADD3.X R15, PT, PT, R19, UR5, RZ, P0, !PT ;  /* 0x00000005130f7c10 */ /* 0x000fca00087fe4ff */
[----:B------:R-:W2:Y:S02]  /*0670*/  LDG.E R14, desc[UR6][R14.64] ;  /* 0x000000060e0e7981 */ /* 0x000ea4000c1e1900 */
[----:B--2---:R-:W-:-:S13]  /*0680*/  ISETP.NE.AND P0, PT, R14, R17, PT ;  /* 0x000000110e00720c */ /* 0x004fda0003f05270 */
[----:B------:R-:W-:Y:S05]  /*0690*/  @P0 EXIT ;  /* 0x000000000000094d */ /* 0x000fea0003800000 */
.L_x_6:
[----:B------:R-:W-:-:S04]  /*06a0*/  IADD3 R14, P0, PT, R18, UR8, RZ ;  /* 0x00000008120e7c10 */ /* 0x000fc8000ff1e0ff */
[----:B------:R-:W-:-:S06]  /*06b0*/  IADD3.X R15, PT, PT, R19, UR9, RZ, P0, !PT ;  /* 0x00000009130f7c10 */ /* 0x000fcc00087fe4ff */
[----:B------:R-:W2:Y:S02]  /*06c0*/  LDG.E R15, desc[UR6][R14.64] ;  /* 0x000000060e0f7981 */ /* 0x000ea4000c1e1900 */
[----:B--2---:R-:W-:-:S13]  /*06d0*/  ISETP.GE.U32.AND P0, PT, R15, UR10, PT ;  /* 0x0000000a0f007c0c */ /* 0x004fda000bf06070 */
[----:B------:R-:W-:Y:S05]  /*06e0*/  @P0 EXIT ;  /* 0x000000000000094d */ /* 0x000fea0003800000 */
[----:B------:R-:W-:-:S13]  /*06f0*/  ISETP.NE.AND P0, PT, R13, RZ, PT ;  /* 0x000000ff0d00720c */ /* 0x000fda0003f05270 */
[----:B------:R-:W-:Y:S05]  /*0700*/  @!P0 BRA `(.L_x_5) ;  /* 0x0000000000ec8947 */ /* 0x000fea0003800000 */
[----:B------:R-:W-:Y:S01]  /*0710*/  VIADD R13, R13, 0xffffffff ;  /* 0xffffffff0d0d7836 */ /* 0x000fe20000000000 */
[----:B------:R-:W-:-:S04]  /*0720*/  IADD3 R14, P0, PT, R15, R12, RZ ;  /* 0x0000000c0f0e7210 */ /* 0x000fc80007f1e0ff */
[----:B------:R-:W-:Y:S01]  /*0730*/  IADD3 R17, P1, PT, R13, R8, RZ ;  /* 0x000000080d117210 */ /* 0x000fe20007f3e0ff */
[----:B------:R-:W-:-:S04]  /*0740*/  IMAD.X R15, RZ, RZ, R10, P0 ;  /* 0x000000ffff0f7224 */ /* 0x000fc800000e060a */
[----:B------:R-:W-:Y:S02]  /*0750*/  IMAD.X R19, RZ, RZ, R11, P1 ;  /* 0x000000ffff137224 */ /* 0x000fe400008e060b */
[-C--:B------:R-:W-:Y:S02]  /*0760*/  IMAD R16, R5, R17.reuse, RZ ;  /* 0x0000001105107224 */ /* 0x080fe400078e02ff */
[----:B------:R-:W-:-:S04]  /*0770*/  IMAD.WIDE.U32 R14, R4, R17, R14 ;  /* 0x00000011040e7225 */ /* 0x000fc800078e000e */
[----:B------:R-:W-:Y:S01]  /*0780*/  IMAD R19, R4, R19, R16 ;  /* 0x0000001304137224 */ /* 0x000fe200078e0210 */
[----:B------:R-:W-:Y:S01]  /*0790*/  SHF.L.U32 R18, R14, 0x2, RZ ;  /* 0x000000020e127819 */ /* 0x000fe200000006ff */
[----:B------:R-:W-:Y:S02]  /*07a0*/  IMAD.IADD R17, R13, 0x1, R6 ;  /* 0x000000010d117824 */ /* 0x000fe400078e0206 */
[----:B------:R-:W-:Y:S02]  /*07b0*/  IMAD.IADD R15, R19, 0x1, R15 ;  /* 0x00000001130f7824 */ /* 0x000fe400078e020f */
[----:B------:R-:W-:-:S03]  /*07c0*/  IMAD.WIDE R16, R17, 0x4, R2 ;  /* 0x0000000411107825 */ /* 0x000fc600078e0202 */
[----:B------:R-:W-:Y:S02]  /*07d0*/  SHF.L.U64.HI R19, R14, 0x2, R15 ;  /* 0x000000020e137819 */ /* 0x000fe4000001020f */
[----:B------:R-:W-:Y:S01]  /*07e0*/  IADD3 R14, P0, PT, R18, UR12, RZ ;  /* 0x0000000c120e7c10 */ /* 0x000fe2000ff1e0ff */
[----:B------:R-:W2:Y:S03]  /*07f0*/  LDG.E R17, desc[UR6][R16.64] ;  /* 0x0000000610117981 */ /* 0x000ea6000c1e1900 */
[----:B------:R-:W-:-:S05]  /*0800*/  IADD3.X R15, PT, PT, R19, UR13, RZ, P0, !PT ;  /* 0x0000000d130f7c10 */ /* 0x000fca00087fe4ff */
[----:B------:R-:W2:Y:S02]  /*0810*/  LDG.E R14, desc[UR6][R14.64] ;  /* 0x000000060e0e7981 */ /* 0x000ea4000c1e1900 */
[----:B--2---:R-:W-:-:S13]  /*0820*/  ISETP.NE.AND P0, PT, R14, R17, PT ;  /* 0x000000110e00720c */ /* 0x004fda0003f05270 */
[----:B------:R-:W-:Y:S05]  /*0830*/  @!P0 BRA `(.L_x_6) ;  /* 0xfffffffc00988947 */ /* 0x000fea000383ffff */
[----:B------:R-:W-:Y:S05]  /*0840*/  EXIT ;  /* 0x000000000000794d */ /* 0x000fea0003800000 */
.L_x_4:
[----:B------:R-:W0:Y:S01]  /*0850*/  LDCU.64 UR4, c[0x0][0x388] ;  /* 0x00007100ff0477ac */ /* 0x000e220008000a00 */
[----:B------:R-:W-:Y:S01]  /*0860*/  IADD3 R14, P0, PT, R9, R12, RZ ;  /* 0x0000000c090e7210 */ /* 0x000fe20007f1e0ff */
[C---:B------:R-:W-:Y:S01]  /*0870*/  IMAD.IADD R21, R13.reuse, 0x1, R6 ;  /* 0x000000010d157824 */ /* 0x040fe200078e0206 */
[----:B------:R-:W-:-:S03]  /*0880*/  IADD3 R17, P1, PT, R13, R8, RZ ;  /* 0x000000080d117210 */ /* 0x000fc60007f3e0ff */
[----:B------:R-:W-:Y:S02]  /*0890*/  IMAD.X R15, RZ, RZ, R10, P0 ;  /* 0x000000ffff0f7224 */ /* 0x000fe400000e060a */
[----:B------:R-:W-:Y:S02]  /*08a0*/  IMAD.X R19, RZ, RZ, R11, P1 ;  /* 0x000000ffff137224 */ /* 0x000fe400008e060b */
[-C--:B------:R-:W-:Y:S02]  /*08b0*/  IMAD R10, R5, R17.reuse, RZ ;  /* 0x00000011050a7224 */ /* 0x080fe400078e02ff */
[----:B------:R-:W-:-:S04]  /*08c0*/  IMAD.WIDE.U32 R16, R4, R17, R14 ;  /* 0x0000001104107225 */ /* 0x000fc800078e000e */
[----:B------:R-:W-:Y:S01]  /*08d0*/  IMAD R19, R4, R19, R10 ;  /* 0x0000001304137224 */ /* 0x000fe200078e020a */
[----:B0-----:R-:W-:Y:S01]  /*08e0*/  LEA R18, P0, R16, UR4, 0x2 ;  /* 0x0000000410127c11 */ /* 0x001fe2000f8010ff */
[----:B------:R-:W-:-:S03]  /*08f0*/  IMAD.WIDE R20, R21, 0x4, R2 ;  /* 0x0000000415147825 */ /* 0x000fc600078e0202 */
[----:B------:R-:W-:-:S04]  /*0900*/  IADD3 R19, PT, PT, R17, R19, RZ ;  /* 0x0000001311137210 */ /* 0x000fc80007ffe0ff */
[----:B------:R-:W-:Y:S01]  /*0910*/  LEA.HI.X R19, R16, UR5, R19, 0x2, P0 ;  /* 0x0000000510137c11 */ /* 0x000fe200080f1413 */
[----:B------:R-:W2:Y:S04]  /*0920*/  LDG.E R21, desc[UR6][R20.64] ;  /* 0x0000000614157981 */ /* 0x000ea8000c1e1900 */
[----:B------:R-:W2:Y:S02]  /*0930*/  LDG.E R18, desc[UR6][R18.64] ;  /* 0x0000000612127981 */ /* 0x000ea4000c1e1900 */
[----:B--2---:R-:W-:-:S13]  /*0940*/  ISETP.NE.AND P0, PT, R18, R21, PT ;  /* 0x000000151200720c */ /* 0x004fda0003f05270 */
[----:B------:R-:W-:Y:S05]  /*0950*/  @P0 EXIT ;  /* 0x000000000000094d */ /* 0x000fea0003800000 */
.L_x_7:
[----:B------:R-:W-:-:S13]  /*0960*/  ISETP.NE.AND P0, PT, R13, RZ, PT ;  /* 0x000000ff0d00720c */ /* 0x000fda0003f05270 */
[----:B------:R-:W-:Y:S05]  /*0970*/  @!P0 BRA `(.L_x_5) ;  /* 0x0000000000508947 */ /* 0x000fea0003800000 */
[----:B------:R-:W-:Y:S02]  /*0980*/  VIADD R13, R13, 0xffffffff ;  /* 0xffffffff0d0d7836 */ /* 0x000fe40000000000 */
[----:B------:R-:W-:Y:S02]  /*0990*/  IMAD.MOV.U32 R16, RZ, RZ, R14 ;  /* 0x000000ffff107224 */ /* 0x000fe400078e000e */
[----:B------:R-:W-:Y:S01]  /*09a0*/  IMAD.MOV.U32 R17, RZ, RZ, R15 ;  /* 0x000000ffff117224 */ /* 0x000fe200078e000f */
[----:B------:R-:W-:-:S05]  /*09b0*/  IADD3 R19, P0, PT, R13, R8, RZ ;  /* 0x000000080d137210 */ /* 0x000fca0007f1e0ff */
[----:B------:R-:W-:Y:S02]  /*09c0*/  IMAD.X R21, RZ, RZ, R11, P0 ;  /* 0x000000ffff157224 */ /* 0x000fe400000e060b */
[-C--:B------:R-:W-:Y:S02]  /*09d0*/  IMAD R10, R5, R19.reuse, RZ ;  /* 0x00000013050a7224 */ /* 0x080fe400078e02ff */
[----:B------:R-:W-:Y:S01]  /*09e0*/  IMAD.WIDE.U32 R16, R4, R19, R16 ;  /* 0x0000001304107225 */ /* 0x000fe200078e0010 */
[----:B------:R-:W-:-:S03]  /*09f0*/  IADD3 R19, PT, PT, R13, R6, RZ ;  /* 0x000000060d137210 */ /* 0x000fc60007ffe0ff */
[----:B------:R-:W-:Y:S01]  /*0a00*/  IMAD R21, R4, R21, R10 ;  /* 0x0000001504157224 */ /* 0x000fe200078e020a */
[----:B------:R-:W-:-:S03]  /*0a10*/  LEA R18, P0, R16, UR14, 0x2 ;  /* 0x0000000e10127c11 */ /* 0x000fc6000f8010ff */
[----:B------:R-:W-:Y:S02]  /*0a20*/  IMAD.IADD R17, R17, 0x1, R21 ;  /* 0x0000000111117824 */ /* 0x000fe400078e0215 */
[----:B------:R-:W-:-:S03]  /*0a30*/  IMAD.WIDE R20, R19, 0x4, R2 ;  /* 0x0000000413147825 */ /* 0x000fc600078e0202 */
[----:B------:R-:W-:-:S03]  /*0a40*/  LEA.HI.X R19, R16, UR15, R17, 0x2, P0 ;  /* 0x0000000f10137c11 */ /* 0x000fc600080f1411 */
[----:B------:R-:W2:Y:S04]  /*0a50*/  LDG.E R21, desc[UR6][R20.64] ;  /* 0x0000000614157981 */ /* 0x000ea8000c1e1900 */
[----:B------:R-:W2:Y:S02]  /*0a60*/  LDG.E R18, desc[UR6][R18.64] ;  /* 0x0000000612127981 */ /* 0x000ea4000c1e1900 */
[----:B--2---:R-:W-:-:S13]  /*0a70*/  ISETP.NE.AND P0, PT, R18, R21, PT ;  /* 0x000000151200720c */ /* 0x004fda0003f05270 */
[----:B------:R-:W-:Y:S05]  /*0a80*/  @!P0 BRA `(.L_x_7) ;  /* 0xfffffffc00b48947 */ /* 0x000fea000383ffff */
[----:B------:R-:W-:Y:S05]  /*0a90*/  EXIT ;  /* 0x000000000000794d */ /* 0x000fea0003800000 */
.L_x_3:
[----:B------:R-:W-:-:S13]  /*0aa0*/  ISETP.NE.AND P0, PT, R14, 0x1, PT ;  /* 0x000000010e00780c */ /* 0x000fda0003f05270 */
[----:B------:R-:W-:Y:S05]  /*0ab0*/  @P0 EXIT ;  /* 0x000000000000094d */ /* 0x000fea0003800000 */
.L_x_5:
[----:B------:R-:W-:Y:S05]  /*0ac0*/  BSYNC.RECONVERGENT B0 ;  /* 0x0000000000007941 */ /* 0x000fea0003800200 */
.L_x_2:
[----:B------:R-:W-:Y:S01]  /*0ad0*/  IMAD.WIDE.U32 R2, R7, 0x4, R2 ;  /* 0x0000000407027825 */ /* 0x000fe200078e0002 */
[----:B------:R-:W0:Y:S04]  /*0ae0*/  LDC R5, c[0x0][0x3b8] ;  /* 0x0000ee00ff057b82 */ /* 0x000e280000000800 */
[----:B------:R-:W0:Y:S02]  /*0af0*/  LDG.E R4, desc[UR6][R2.64+-0x4] ;  /* 0xfffffc0602047981 */ /* 0x000e24000c1e1900 */
[----:B0-----:R-:W-:-:S04]  /*0b00*/  ISETP.GE.AND P0, PT, R4, R5, PT ;  /* 0x000000050400720c */ /* 0x001fc80003f06270 */
[----:B------:R-:W-:-:S13]  /*0b10*/  ISETP.LT.OR P0, PT, R4, 0x1, P0 ;  /* 0x000000010400780c */ /* 0x000fda0000701670 */
[----:B------:R-:W-:Y:S05]  /*0b20*/  @P0 EXIT ;  /* 0x000000000000094d */ /* 0x000fea0003800000 */
[----:B------:R-:W0:Y:S01]  /*0b30*/  LDCU UR4, c[0x0][0x39c] ;  /* 0x00007380ff0477ac */ /* 0x000e220008000800 */
[----:B------:R-:W1:Y:S01]  /*0b40*/  LDC.64 R2, c[0x0][0x380] ;  /* 0x0000e000ff027b82 */ /* 0x000e620000000a00 */
[----:B------:R-:W-:Y:S02]  /*0b50*/  IMAD.MOV.U32 R7, RZ, RZ, -0x800000 ;  /* 0xff800000ff077424 */ /* 0x000fe400078e00ff */
[----:B0-----:R-:W-:-:S04]  /*0b60*/  IMAD R0, R0, UR4, R9 ;  /* 0x0000000400007c24 */ /* 0x001fc8000f8e0209 */
[----:B------:R-:W-:-:S04]  /*0b70*/  IMAD R5, R0, R5, R4 ;  /* 0x0000000500057224 */ /* 0x000fc800078e0204 */
[----:B-1----:R-:W-:-:S05]  /*0b80*/  IMAD.WIDE R2, R5, 0x4, R2 ;  /* 0x0000000405027825 */ /* 0x002fca00078e0202 */
[----:B------:R-:W-:Y:S01]  /*0b90*/  STG.E desc[UR6][R2.64], R7 ;  /* 0x0000000702007986 */ /* 0x000fe2000c101906 */
[----:B------:R-:W-:Y:S05]  /*0ba0*/  EXIT ;  /* 0x000000000000794d */ /* 0x000fea0003800000 */
.L_x_8:
[----:B------:R-:W-:-:S00]  /*0bb0*/  BRA `(.L_x_8) ;  /* 0xfffffffc00fc7947 */ /* 0x000fc0000383ffff */
[----:B------:R-:W-:-:S00]  /*0bc0*/  NOP ;  /* 0x0000000000007918 */ /* 0x000fc00000000000 */
        /* <DEDUP_REMOVED lines=11> */
.L_x_18:


//--------------------- .text._ZN17fastertransformer13ban_bad_wordsI6__halfEEvPT_PKiS5_iiS5_mbiim --------------------------
	.section	.text._ZN17fastertransformer13ban_bad_wordsI6__halfEEvPT_PKiS5_iiS5_mbiim,"ax",@progbits
	.align	128
        .global         _ZN17fastertransformer13ban_bad_wordsI6__halfEEvPT_PKiS5_iiS5_mbiim
        .type           _ZN17fastertransformer13ban_bad_wordsI6__halfEEvPT_PKiS5_iiS5_mbiim,@function
        .size           _ZN17fastertransformer13ban_bad_wordsI6__halfEEvPT_PKiS5_iiS5_mbiim,(.L_x_19 - _ZN17fastertransformer13ban_bad_wordsI6__halfEEvPT_PKiS5_iiS5_mbiim)
        .other          _ZN17fastertransformer13ban_bad_wordsI6__halfEEvPT_PKiS5_iiS5_mbiim,@"STO_CUDA_ENTRY STV_DEFAULT"
_ZN17fastertransformer13ban_bad_wordsI6__halfEEvPT_PKiS5_iiS5_mbiim:
.text._ZN17fastertransformer13ban_bad_wordsI6__halfEEvPT_PKiS5_iiS5_mbiim:
        /* <DEDUP_REMOVED lines=26> */
[----:B------:R-:W-:Y:S02]  /*01a0*/  @P0 IMAD.IADD R4, R4, 0x1, -R5 ;  /* 0x0000000104040824 */ /* 0x000fe400078e0a05 */
[----:B------:R-:W-:-:S03]  /*01b0*/  @P0 VIADD R0, R0, 0x1 ;  /* 0x0000000100000836 */ /* 0x000fc60000000000 */
[----:B------:R-:W-:Y:S02]  /*01c0*/  ISETP.GE.U32.AND P2, PT, R4, R5, PT ;  /* 0x000000050400720c */ /* 0x000fe40003f46070 */
[----:B0-----:R-:W-:Y:S02]  /*01d0*/  PRMT R4, R3, 0x8880, RZ ;  /* 0x0000888003047816 */ /* 0x001fe400000000ff */
[----:B------:R-:W0:Y:S01]  /*01e0*/  LDC.64 R2, c[0x0][0x3a0] ;  /* 0x0000e800ff027b82 */ /* 0x000e220000000a00 */
[----:B-1----:R-:W-:Y:S02]  /*01f0*/  ISETP.GE.U32.AND P0, PT, R15, R6, PT ;  /* 0x000000060f00720c */ /* 0x002fe40003f06070 */
[----:B------:R-:W-:Y:S02]  /*0200*/  ISETP.NE.AND P1, PT, R4, RZ, PT ;  /* 0x000000ff0400720c */ /* 0x000fe40003f25270 */
[----:B------:R-:W-:-:S04]  /*0210*/  SHF.R.S32.HI R4, RZ, 0x1f, R15 ;  /* 0x0000001fff047819 */ /* 0x000fc8000001140f */
[----:B------:R-:W-:Y:S02]  /*0220*/  @P2 IADD3 R0, PT, PT, R0, 0x1, RZ ;  /* 0x0000000100002810 */ /* 0x000fe40007ffe0ff */
[----:B------:R-:W-:Y:S02]  /*0230*/  @!P3 LOP3.LUT R0, RZ, R5, RZ, 0x33, !PT ;  /* 0x00000005ff00b212 */ /* 0x000fe400078e33ff */
[----:B------:R-:W-:-:S03]  /*0240*/  ISETP.GE.U32.AND.EX P0, PT, R4, R7, PT, P0 ;  /* 0x000000070400720c */ /* 0x000fc60003f06100 */
        /* <DEDUP_REMOVED lines=8> */
[----:B------:R-:W-:-:S03]  /*02d0*/  IMAD.MOV.U32 R3, RZ, RZ, R17 ;  /* 0x000000ffff037224 */ /* 0x000fc600078e0011 */
        /* <DEDUP_REMOVED lines=15> */
[----:B------:R-:W-:-:S05]  /*03d0*/  IADD3 R15, PT, PT, R15, -0x1, RZ ;  /* 0xffffffff0f0f7810 */ /* 0x000fca0007ffe0ff */
[----:B------:R-:W-:-:S05]  /*03e0*/  IMAD.WIDE.U32 R12, R15, 0x4, R12 ;  /* 0x000000040f0c7825 */ /* 0x000fca00078e000c */
[----:B------:R2:W5:Y:S02]  /*03f0*/  LDG.E R6, desc[UR6][R12.64] ;  /* 0x000000060c067981 */ /* 0x000564000c1e1900 */
.L_x_10:
[----:B-1----:R-:W-:Y:S05]  /*0400*/  BSYNC.RECONVERGENT B0 ;  /* 0x0000000000007941 */ /* 0x002fea0003800200 */
.L_x_9:
        /* <DEDUP_REMOVED lines=19> */
[----:B------:R-:W-:Y:S01]  /*0540*/  LEA.HI.X.SX32 R10, R13, R10, 0x1, P2 ;  /* 0x0000000a0d0a7211 */ /* 0x000fe200010f0eff */
[----:B------:R-:W-:Y:S01]  /*0550*/  VIADD R13, R14, 0xfffffffe ;  /* 0xfffffffe0e0d7836 */ /* 0x000fe20000000000 */
[----:B------:R-:W-:Y:S07]  /*0560*/  @!P0 BRA `(.L_x_13) ;  /* 0x0000000000b88947 */ /* 0x000fee0003800000 */
[----:B------:R-:W-:Y:S01]  /*0570*/  IADD3 R14, P1, PT, R9, R12, RZ ;  /* 0x0000000c090e7210 */ /* 0x000fe20007f3e0ff */
[----:B------:R-:W0:Y:S01]  /*0580*/  LDCU.64 UR4, c[0x0][0x388] ;  /* 0x00007100ff0477ac */ /* 0x000e220008000a00 */
[----:B------:R-:W-:-:S03]  /*0590*/  IADD3 R17, P0, PT, R13, R8, RZ ;  /* 0x000000080d117210 */ /* 0x000fc60007f1e0ff */
[----:B------:R-:W-:Y:S02]  /*05a0*/  IMAD.X R15, RZ, RZ, R10, P1 ;  /* 0x000000ffff0f7224 */ /* 0x000fe400008e060a */
[----:B------:R-:W-:Y:S02]  /*05b0*/  IMAD.X R19, RZ, RZ, R11, P0 ;  /* 0x000000ffff137224 */ /* 0x000fe400000e060b */
[-C--:B------:R-:W-:Y:S02]  /*05c0*/  IMAD R16, R5, R17.reuse, RZ ;  /* 0x0000001105107224 */ /* 0x080fe400078e02ff */
[----:B------:R-:W-:-:S04]  /*05d0*/  IMAD.WIDE.U32 R14, R4, R17, R14 ;  /* 0x00000011040e7225 */ /* 0x000fc800078e000e */
[----:B------:R-:W-:Y:S02]  /*05e0*/  IMAD R19, R4, R19, R16 ;  /* 0x0000001304137224 */ /* 0x000fe400078e0210 */
[----:B------:R-:W-:Y:S02]  /*05f0*/  IMAD.SHL.U32 R18, R14, 0x4, RZ ;  /* 0x000000040e127824 */ /* 0x000fe400078e00ff */
[----:B------:R-:W-:Y:S01]  /*0600*/  IMAD.IADD R17, R13, 0x1, R6 ;  /* 0x000000010d117824 */ /* 0x000fe200078e0206 */
[----:B------:R-:W-:-:S03]  /*0610*/  IADD3 R19, PT, PT, R15, R19, RZ ;  /* 0x000000130f137210 */ /* 0x000fc60007ffe0ff */
[----:B------:R-:W-:Y:S01]  /*0620*/  IMAD.WIDE R16, R17, 0x4, R2 ;  /* 0x0000000411107825 */ /* 0x000fe200078e0202 */
[----:B------:R-:W-:Y:S02]  /*0630*/  SHF.L.U64.HI R19, R14, 0x2, R19 ;  /* 0x000000020e137819 */ /* 0x000fe40000010213 */
[----:B0-----:R-:W-:-:S03]  /*0640*/  IADD3 R14, P0, PT, R18, UR4, RZ ;  /* 0x00000004120e7c10 */ /* 0x001fc6000ff1e0ff */
[----:B------:R-:W2:Y:S01]  /*0650*/  LDG.E R17, desc[UR6][R16.64] ;  /* 0x0000000610117981 */ /* 0x000ea2000c1e1900 */
[----:B------:R-:W-:-:S05]  /*0660*/  IADD3.X R15, PT, PT, R19, UR5, RZ, P0, !PT ;  /* 0x00000005130f7c10 */ /* 0x000fca00087fe4ff */
[----:B------:R-:W2:Y:S02]  /*0670*/  LDG.E R14, desc[UR6][R14.64] ;  /* 0x000000060e0e7981 */ /* 0x000ea4000c1e1900 */
[----:B--2---:R-:W-:-:S13]  /*0680*/  ISETP.NE.AND P0, PT, R14, R17, PT ;  /* 0x000000110e00720c */ /* 0x004fda0003f05270 */
[----:B------:R-:W-:Y:S05]  /*0690*/  @P0 EXIT ;  /* 0x000000000000094d */ /* 0x000fea0003800000 */
.L_x_15:
        /* <DEDUP_REMOVED lines=20> */
[----:B------:R-:W-:-:S03]  /*07e0*/  IADD3 R14, P0, PT, R18, UR12, RZ ;  /* 0x0000000c120e7c10 */ /* 0x000fc6000ff1e0ff */
[----:B------:R-:W2:Y:S01]  /*07f0*/  LDG.E R17, desc[UR6][R16.64] ;  /* 0x0000000610117981 */ /* 0x000ea2000c1e1900 */
[----:B------:R-:W-:-:S05]  /*0800*/  IADD3.X R15, PT, PT, R19, UR13, RZ, P0, !PT ;  /* 0x0000000d130f7c10 */ /* 0x000fca00087fe4ff */
[----:B------:R-:W2:Y:S02]  /*0810*/  LDG.E R14, desc[UR6][R14.64] ;  /* 0x000000060e0e7981 */ /* 0x000ea4000c1e1900 */
[----:B--2---:R-:W-:-:S13]  /*0820*/  ISETP.NE.AND P0, PT, R14, R17, PT ;  /* 0x000000110e00720c */ /* 0x004fda0003f05270 */
[----:B------:R-:W-:Y:S05]  /*0830*/  @!P0 BRA `(.L_x_15) ;  /* 0xfffffffc00988947 */ /* 0x000fea000383ffff */
[----:B------:R-:W-:Y:S05]  /*0840*/  EXIT ;  /* 0x000000000000794d */ /* 0x000fea0003800000 */
.L_x_13:
[----:B------:R-:W0:Y:S01]  /*0850*/  LDCU.64 UR4, c[0x0][0x388] ;  /* 0x00007100ff0477ac */ /* 0x000e220008000a00 */
[----:B------:R-:W-:Y:S02]  /*0860*/  IADD3 R14, P0, PT, R9, R12, RZ ;  /* 0x0000000c090e7210 */ /* 0x000fe40007f1e0ff */
[C---:B------:R-:W-:Y:S02]  /*0870*/  IADD3 R17, P1, PT, R13.reuse, R8, RZ ;  /* 0x000000080d117210 */ /* 0x040fe40007f3e0ff */
[----:B------:R-:W-:Y:S01]  /*0880*/  IADD3 R21, PT, PT, R13, R6, RZ ;  /* 0x000000060d157210 */ /* 0x000fe20007ffe0ff */
[----:B------:R-:W-:Y:S02]  /*0890*/  IMAD.X R15, RZ, RZ, R10, P0 ;  /* 0x000000ffff0f7224 */ /* 0x000fe400000e060a */
[----:B------:R-:W-:Y:S02]  /*08a0*/  IMAD.X R19, RZ, RZ, R11, P1 ;  /* 0x000000ffff137224 */ /* 0x000fe400008e060b */
[----:B------:R-:W-:-:S02]  /*08b0*/  IMAD R10, R5, R17, RZ ;  /* 0x00000011050a7224 */ /* 0x000fc400078e02ff */
[----:B------:R-:W-:-:S04]  /*08c0*/  IMAD.WIDE.U32 R16, R4, R17, R14 ;  /* 0x0000001104107225 */ /* 0x000fc800078e000e */
[----:B------:R-:W-:Y:S01]  /*08d0*/  IMAD R19, R4, R19, R10 ;  /* 0x0000001304137224 */ /* 0x000fe200078e020a */
[----:B0-----:R-:W-:Y:S01]  /*08e0*/  LEA R18, P0, R16, UR4, 0x2 ;  /* 0x0000000410127c11 */ /* 0x001fe2000f8010ff */
[----:B------:R-:W-:-:S04]  /*08f0*/  IMAD.WIDE R20, R21, 0x4, R2 ;  /* 0x0000000415147825 */ /* 0x000fc800078e0202 */
[----:B------:R-:W-:Y:S02]  /*0900*/  IMAD.IADD R19, R17, 0x1, R19 ;  /* 0x0000000111137824 */ /* 0x000fe400078e0213 */
[----:B------:R-:W2:Y:S03]  /*0910*/  LDG.E R21, desc[UR6][R20.64] ;  /* 0x0000000614157981 */ /* 0x000ea6000c1e1900 */
[----:B------:R-:W-:-:S05]  /*0920*/  LEA.HI.X R19, R16, UR5, R19, 0x2, P0 ;  /* 0x0000000510137c11 */ /* 0x000fca00080f1413 */
[----:B------:R-:W2:Y:S02]  /*0930*/  LDG.E R18, desc[UR6][R18.64] ;  /* 0x0000000612127981 */ /* 0x000ea4000c1e1900 */
[----:B--2---:R-:W-:-:S13]  /*0940*/  ISETP.NE.AND P0, PT, R18, R21, PT ;  /* 0x000000151200720c */ /* 0x004fda0003f05270 */
[----:B------:R-:W-:Y:S05]  /*0950*/  @P0 EXIT ;  /* 0x000000000000094d */ /* 0x000fea0003800000 */
.L_x_16:
[----:B------:R-:W-:-:S13]  /*0960*/  ISETP.NE.AND P0, PT, R13, RZ, PT ;  /* 0x000000ff0d00720c */ /* 0x000fda0003f05270 */
[----:B------:R-:W-:Y:S05]  /*0970*/  @!P0 BRA `(.L_x_14) ;  /* 0x0000000000508947 */ /* 0x000fea0003800000 */
[----:B------:R-:W-:Y:S01]  /*0980*/  VIADD R13, R13, 0xffffffff ;  /* 0xffffffff0d0d7836 */ /* 0x000fe20000000000 */
[----:B------:R-:W-:Y:S01]  /*0990*/  MOV R17, R15 ;  /* 0x0000000f00117202 */ /* 0x000fe20000000f00 */
[----:B------:R-:W-:-:S03]  /*09a0*/  IMAD.MOV.U32 R16, RZ, RZ, R14 ;  /* 0x000000ffff107224 */ /* 0x000fc600078e000e */
[----:B------:R-:W-:-:S05]  /*09b0*/  IADD3 R19, P0, PT, R13, R8, RZ ;  /* 0x000000080d137210 */ /* 0x000fca0007f1e0ff */
[----:B------:R-:W-:Y:S02]  /*09c0*/  IMAD.X R21, RZ, RZ, R11, P0 ;  /* 0x000000ffff157224 */ /* 0x000fe400000e060b */
[-C--:B------:R-:W-:Y:S02]  /*09d0*/  IMAD R10, R5, R19.reuse, RZ ;  /* 0x00000013050a7224 */ /* 0x080fe400078e02ff */
[----:B------:R-:W-:-:S04]  /*09e0*/  IMAD.WIDE.U32 R16, R4, R19, R16 ;  /* 0x0000001304107225 */ /* 0x000fc800078e0010 */
[----:B------:R-:W-:Y:S01]  /*09f0*/  IMAD R21, R4, R21, R10 ;  /* 0x0000001504157224 */ /* 0x000fe200078e020a */
[----:B------:R-:W-:Y:S01]  /*0a00*/  LEA R18, P0, R16, UR14, 0x2 ;  /* 0x0000000e10127c11 */ /* 0x000fe2000f8010ff */
[----:B------:R-:W-:Y:S02]  /*0a10*/  IMAD.IADD R19, R13, 0x1, R6 ;  /* 0x000000010d137824 */ /* 0x000fe400078e0206 */
        /* <DEDUP_REMOVED lines=8> */
.L_x_12:
[----:B------:R-:W-:-:S13]  /*0aa0*/  ISETP.NE.AND P0, PT, R14, 0x1, PT ;  /* 0x000000010e00780c */ /* 0x000fda0003f05270 */
[----:B------:R-:W-:Y:S05]  /*0ab0*/  @P0 EXIT ;  /* 0x000000000000094d */ /* 0x000fea0003800000 */
.L_x_14:
[----:B------:R-:W-:Y:S05]  /*0ac0*/  BSYNC.RECONVERGENT B0 ;  /* 0x0000000000007941 */ /* 0x000fea0003800200 */
.L_x_11:
        /* <DEDUP_REMOVED lines=8> */
[----:B------:R-:W-:Y:S02]  /*0b50*/  IMAD.MOV.U32 R6, RZ, RZ, 0xfc00 ;  /* 0x0000fc00ff067424 */ /* 0x000fe400078e00ff */
[----:B0-----:R-:W-:-:S04]  /*0b60*/  IMAD R0, R0, UR4, R9 ;  /* 0x0000000400007c24 */ /* 0x001fc8000f8e0209 */
[----:B------:R-:W-:Y:S01]  /*0b70*/  IMAD R5, R0, R5, R4 ;  /* 0x0000000500057224 */ /* 0x000fe200078e0204 */
[----:B------:R-:W-:-:S03]  /*0b80*/  PRMT R0, R6, 0x7610, R0 ;  /* 0x0000761006007816 */ /* 0x000fc60000000000 */
[----:B-1----:R-:W-:-:S05]  /*0b90*/  IMAD.WIDE R2, R5, 0x2, R2 ;  /* 0x0000000205027825 */ /* 0x002fca00078e0202 */
[----:B------:R-:W-:Y:S01]  /*0ba0*/  STG.E.U16 desc[UR6][R2.64], R0 ;  /* 0x0000000002007986 */ /* 0x000fe2000c101506 */
[----:B------:R-:W-:Y:S05]  /*0bb0*/  EXIT ;  /* 0x000000000000794d */ /* 0x000fea0003800000 */
.L_x_17:
        /* <DEDUP_REMOVED lines=12> */
.L_x_19:


//--------------------- .nv.shared.reserved.0     --------------------------
	.section	.nv.shared.reserved.0,"aw",@nobits
	.weak		__nv_reservedSMEM_offset_0_alias
	.size		__nv_reservedSMEM_offset_0_alias, 0, 64
	.other		__nv_reservedSMEM_offset_0_alias,@"STO_CUDA_RESERVED_SHARED STV_DEFAULT"
__nv_reservedSMEM_offset_0_alias:
	.zero		0
	.zero		64


//--------------------- .nv.constant0._ZN17fastertransformer13ban_bad_wordsIfEEvPT_PKiS4_iiS4_mbiim --------------------------
	.section	.nv.constant0._ZN17fastertransformer13ban_bad_wordsIfEEvPT_PKiS4_iiS4_mbiim,"a",@progbits
	.sectionflags	@""
	.align	4
.nv.constant0._ZN17fastertransformer13ban_bad_wordsIfEEvPT_PKiS4_iiS4_mbiim:
	.zero		968


//--------------------- .nv.constant0._ZN17fastertransformer13ban_bad_wordsI6__halfEEvPT_PKiS5_iiS5_mbiim --------------------------
	.section	.nv.constant0._ZN17fastertransformer13ban_bad_wordsI6__halfEEvPT_PKiS5_iiS5_mbiim,"a",@progbits
	.sectionflags	@""
	.align	4
.nv.constant0._ZN17fastertransformer13ban_bad_wordsI6__halfEEvPT_PKiS5_iiS5_mbiim:
	.zero		968


//--------------------- SYMBOLS --------------------------

	.type		.nv.reservedSmem.offset0,@object
	.size		.nv.reservedSmem.offset0,0x4
